	.headerflags	@"EF_CUDA_TEXMODE_UNIFIED EF_CUDA_64BIT_ADDRESS EF_CUDA_ACCELERATORS EF_CUDA_SM90 EF_CUDA_VIRTUAL_SM(EF_CUDA_SM90)"
	.elftype	@"ET_EXEC"


//--------------------- .nv.info                  --------------------------
	.section	.nv.info,"",@"SHT_CUDA_INFO"
	.align	4


	//----- nvinfo : EIATTR_REGCOUNT
	.align		4
        /*0000*/ 	.byte	0x04, 0x2f
        /*0002*/ 	.short	(.L_3 - .L_2)
	.align		4
.L_2:
        /*0004*/ 	.word	index@(triton_poi_fused__native_batch_norm_legit_no_training_relu_6)
        /*0008*/ 	.word	0x00000014


	//----- nvinfo : EIATTR_MIN_STACK_SIZE
	.align		4
.L_3:
        /*000c*/ 	.byte	0x04, 0x12
        /*000e*/ 	.short	(.L_5 - .L_4)
	.align		4
.L_4:
        /*0010*/ 	.word	index@(triton_poi_fused__native_batch_norm_legit_no_training_relu_6)
        /*0014*/ 	.word	0x00000000


	//----- nvinfo : EIATTR_FRAME_SIZE
	.align		4
.L_5:
        /*0018*/ 	.byte	0x04, 0x11
        /*001a*/ 	.short	(.L_7 - .L_6)
	.align		4
.L_6:
        /*001c*/ 	.word	index@(triton_poi_fused__native_batch_norm_legit_no_training_relu_6)
        /*0020*/ 	.word	0x00000000


	//----- nvinfo : EIATTR_MIN_STACK_SIZE
	.align		4
.L_7:
        /*0024*/ 	.byte	0x04, 0x12
        /*0026*/ 	.short	(.L_9 - .L_8)
	.align		4
.L_8:
        /*0028*/ 	.word	index@(triton_poi_fused__native_batch_norm_legit_no_training_relu_6)
        /*002c*/ 	.word	0x00000000
.L_9:


//--------------------- .nv.info.triton_poi_fused__native_batch_norm_legit_no_training_relu_6 --------------------------
	.section	.nv.info.triton_poi_fused__native_batch_norm_legit_no_training_relu_6,"",@"SHT_CUDA_INFO"
	.sectionflags	@""
	.align	4


	//----- nvinfo : EIATTR_CUDA_API_VERSION
	.align		4
        /*0000*/ 	.byte	0x04, 0x37
        /*0002*/ 	.short	(.L_11 - .L_10)
.L_10:
        /*0004*/ 	.word	0x0000007c


	//----- nvinfo : EIATTR_KPARAM_INFO
	.align		4
.L_11:
        /*0008*/ 	.byte	0x04, 0x17
        /*000a*/ 	.short	(.L_13 - .L_12)
.L_12:
        /*000c*/ 	.word	0x00000000
        /*0010*/ 	.short	0x0006
        /*0012*/ 	.short	0x0030
        /*0014*/ 	.byte	0x00, 0xf0, 0x11, 0x00


	//----- nvinfo : EIATTR_KPARAM_INFO
	.align		4
.L_13:
        /*0018*/ 	.byte	0x04, 0x17
        /*001a*/ 	.short	(.L_15 - .L_14)
.L_14:
        /*001c*/ 	.word	0x00000000
        /*0020*/ 	.short	0x0005
        /*0022*/ 	.short	0x0028
        /*0024*/ 	.byte	0x00, 0xf4, 0x21, 0x00


	//----- nvinfo : EIATTR_KPARAM_INFO
	.align		4
.L_15:
        /*0028*/ 	.byte	0x04, 0x17
        /*002a*/ 	.short	(.L_17 - .L_16)
.L_16:
        /*002c*/ 	.word	0x00000000
        /*0030*/ 	.short	0x0004
        /*0032*/ 	.short	0x0020
        /*0034*/ 	.byte	0x00, 0xf4, 0x21, 0x00


	//----- nvinfo : EIATTR_KPARAM_INFO
	.align		4
.L_17:
        /*0038*/ 	.byte	0x04, 0x17
        /*003a*/ 	.short	(.L_19 - .L_18)
.L_18:
        /*003c*/ 	.word	0x00000000
        /*0040*/ 	.short	0x0003
        /*0042*/ 	.short	0x0018
        /*0044*/ 	.byte	0x00, 0xf4, 0x21, 0x00


	//----- nvinfo : EIATTR_KPARAM_INFO
	.align		4
.L_19:
        /*0048*/ 	.byte	0x04, 0x17
        /*004a*/ 	.short	(.L_21 - .L_20)
.L_20:
        /*004c*/ 	.word	0x00000000
        /*0050*/ 	.short	0x0002
        /*0052*/ 	.short	0x0010
        /*0054*/ 	.byte	0x00, 0xf4, 0x21, 0x00


	//----- nvinfo : EIATTR_KPARAM_INFO
	.align		4
.L_21:
        /*0058*/ 	.byte	0x04, 0x17
        /*005a*/ 	.short	(.L_23 - .L_22)
.L_22:
        /*005c*/ 	.word	0x00000000
        /*0060*/ 	.short	0x0001
        /*0062*/ 	.short	0x0008
        /*0064*/ 	.byte	0x00, 0xf4, 0x21, 0x00


	//----- nvinfo : EIATTR_KPARAM_INFO
	.align		4
.L_23:
        /*0068*/ 	.byte	0x04, 0x17
        /*006a*/ 	.short	(.L_25 - .L_24)
.L_24:
        /*006c*/ 	.word	0x00000000
        /*0070*/ 	.short	0x0000
        /*0072*/ 	.short	0x0000
        /*0074*/ 	.byte	0x00, 0xf4, 0x21, 0x00


	//----- nvinfo : EIATTR_SPARSE_MMA_MASK
	.align		4
.L_25:
        /*0078*/ 	.byte	0x03, 0x50
        /*007a*/ 	.short	0x0000


	//----- nvinfo : EIATTR_MAXREG_COUNT
	.align		4
        /*007c*/ 	.byte	0x03, 0x1b
        /*007e*/ 	.short	0x00ff


	//----- nvinfo : EIATTR_EXIT_INSTR_OFFSETS
	.align		4
        /*0080*/ 	.byte	0x04, 0x1c
        /*0082*/ 	.short	(.L_27 - .L_26)


	//   ....[0]....
.L_26:
        /*0084*/ 	.word	0x00000300


	//   ....[1]....
        /*0088*/ 	.word	0x00000320


	//----- nvinfo : EIATTR_REQNTID
	.align		4
.L_27:
        /*008c*/ 	.byte	0x04, 0x10
        /*008e*/ 	.short	(.L_29 - .L_28)
.L_28:
        /*0090*/ 	.word	0x00000080
        /*0094*/ 	.word	0x00000001
        /*0098*/ 	.word	0x00000001


	//----- nvinfo : EIATTR_CBANK_PARAM_SIZE
	.align		4
.L_29:
        /*009c*/ 	.byte	0x03, 0x19
        /*009e*/ 	.short	0x0034


	//----- nvinfo : EIATTR_PARAM_CBANK
	.align		4
        /*00a0*/ 	.byte	0x04, 0x0a
        /*00a2*/ 	.short	(.L_31 - .L_30)
	.align		4
.L_30:
        /*00a4*/ 	.word	index@(.nv.constant0.triton_poi_fused__native_batch_norm_legit_no_training_relu_6)
        /*00a8*/ 	.short	0x0210
        /*00aa*/ 	.short	0x0034


	//----- nvinfo : EIATTR_SW_WAR
	.align		4
.L_31:
        /*00ac*/ 	.byte	0x04, 0x36
        /*00ae*/ 	.short	(.L_33 - .L_32)
.L_32:
        /*00b0*/ 	.word	0x00000008
.L_33:


//--------------------- .nv.callgraph             --------------------------
	.section	.nv.callgraph,"",@"SHT_CUDA_CALLGRAPH"
	.align	4
	.sectionentsize	8
	.align		4
        /*0000*/ 	.word	0x00000000
	.align		4
        /*0004*/ 	.word	0xffffffff
	.align		4
        /*0008*/ 	.word	0x00000000
	.align		4
        /*000c*/ 	.word	0xfffffffe
	.align		4
        /*0010*/ 	.word	0x00000000
	.align		4
        /*0014*/ 	.word	0xfffffffd
	.align		4
        /*0018*/ 	.word	0x00000000
	.align		4
        /*001c*/ 	.word	0xfffffffc


//--------------------- .nv.constant4             --------------------------
	.section	.nv.constant4,"a",@progbits
	.align	8
	.align		8
.nv.constant4:
        /*0000*/ 	.dword	_$_str
	.align		8
        /*0008*/ 	.dword	_$_str_$_2


//--------------------- .text.triton_poi_fused__native_batch_norm_legit_no_training_relu_6 --------------------------
	.section	.text.triton_poi_fused__native_batch_norm_legit_no_training_relu_6,"ax",@progbits
	.align	128
        .global         triton_poi_fused__native_batch_norm_legit_no_training_relu_6
        .type           triton_poi_fused__native_batch_norm_legit_no_training_relu_6,@function
        .size           triton_poi_fused__native_batch_norm_legit_no_training_relu_6,(.L_x_1 - triton_poi_fused__native_batch_norm_legit_no_training_relu_6)
        .other          triton_poi_fused__native_batch_norm_legit_no_training_relu_6,@"STO_CUDA_ENTRY STV_DEFAULT"
triton_poi_fused__native_batch_norm_legit_no_training_relu_6:
.text.triton_poi_fused__native_batch_norm_legit_no_training_relu_6:
[----:B------:R-:W0:Y:S01]  /*0000*/  LDC R1, c[0x0][0x28] ;  /* 0x00000a00ff017b82 */ /* 0x000e220000000800 */
[----:B------:R-:W1:Y:S07]  /*0010*/  S2R R0, SR_TID.X ;  /* 0x0000000000007919 */ /* 0x000e6e0000002100 */
[----:B------:R-:W2:Y:S01]  /*0020*/  LDC.64 R10, c[0x0][0x220] ;  /* 0x00008800ff0a7b82 */ /* 0x000ea20000000a00 */
[----:B------:R-:W-:Y:S01]  /*0030*/  CS2R R14, SRZ ;  /* 0x00000000000e7805 */ /* 0x000fe2000001ff00 */
[----:B------:R-:W-:Y:S01]  /*0040*/  ULDC.64 UR4, c[0x0][0x208] ;  /* 0x0000820000047ab9 */ /* 0x000fe20000000a00 */
[----:B------:R-:W3:Y:S05]  /*0050*/  S2R R3, SR_CTAID.X ;  /* 0x0000000000037919 */ /* 0x000eea0000002500 */
[----:B------:R-:W4:Y:S08]  /*0060*/  LDC.64 R6, c[0x0][0x210] ;  /* 0x00008400ff067b82 */ /* 0x000f300000000a00 */
[----:B------:R-:W5:Y:S08]  /*0070*/  LDC.64 R8, c[0x0][0x218] ;  /* 0x00008600ff087b82 */ /* 0x000f700000000a00 */
[----:B------:R-:W5:Y:S01]  /*0080*/  LDC.64 R12, c[0x0][0x228] ;  /* 0x00008a00ff0c7b82 */ /* 0x000f620000000a00 */
[----:B-1----:R-:W-:-:S07]  /*0090*/  LOP3.LUT R0, R0, 0x7f, RZ, 0xc0, !PT ;  /* 0x0000007f00007812 */ /* 0x002fce00078ec0ff */
[----:B------:R-:W1:Y:S01]  /*00a0*/  LDC.64 R4, c[0x0][0x230] ;  /* 0x00008c00ff047b82 */ /* 0x000e620000000a00 */
[----:B---3--:R-:W-:-:S04]  /*00b0*/  LEA R2, R3, R0, 0x7 ;  /* 0x0000000003027211 */ /* 0x008fc800078e38ff */
[C---:B------:R-:W-:Y:S01]  /*00c0*/  ISETP.GE.AND P0, PT, R2.reuse, 0x500, PT ;  /* 0x000005000200780c */ /* 0x040fe20003f06270 */
[----:B------:R-:W-:-:S05]  /*00d0*/  IMAD.HI R3, R2, 0x66666667, RZ ;  /* 0x6666666702037827 */ /* 0x000fca00078e02ff */
[----:B------:R-:W-:-:S04]  /*00e0*/  SHF.R.U32.HI R0, RZ, 0x1f, R3 ;  /* 0x0000001fff007819 */ /* 0x000fc80000011603 */
[----:B------:R-:W-:-:S05]  /*00f0*/  LEA.HI.SX32 R3, R3, R0, 0x19 ;  /* 0x0000000003037211 */ /* 0x000fca00078fcaff */
[----:B------:R-:W-:-:S04]  /*0100*/  IMAD R0, R3, -0x140, R2 ;  /* 0xfffffec003007824 */ /* 0x000fc800078e0202 */
[----:B--2---:R-:W-:-:S05]  /*0110*/  IMAD.WIDE R10, R0, 0x4, R10 ;  /* 0x00000004000a7825 */ /* 0x004fca00078e020a */
[----:B------:R2:W3:Y:S01]  /*0120*/  @!P0 LDG.E.EL R14, desc[UR4][R10.64] ;  /* 0x000000040a0e8981 */ /* 0x0004e2000c2e1900 */
[----:B----4-:R-:W-:Y:S01]  /*0130*/  IMAD.WIDE R6, R2, 0x4, R6 ;  /* 0x0000000402067825 */ /* 0x010fe200078e0206 */
[----:B------:R-:W-:-:S03]  /*0140*/  HFMA2.MMA R2, -RZ, RZ, 0, 0 ;  /* 0x00000000ff027435 */ /* 0x000fc600000001ff */
[----:B-----5:R-:W-:Y:S01]  /*0150*/  IMAD.WIDE R8, R0, 0x4, R8 ;  /* 0x0000000400087825 */ /* 0x020fe200078e0208 */
[----:B------:R-:W-:-:S04]  /*0160*/  CS2R R16, SRZ ;  /* 0x0000000000107805 */ /* 0x000fc8000001ff00 */
[----:B------:R4:W5:Y:S01]  /*0170*/  @!P0 LDG.E.EL R15, desc[UR4][R8.64] ;  /* 0x00000004080f8981 */ /* 0x000962000c2e1900 */
[----:B0-2---:R-:W-:-:S03]  /*0180*/  IMAD.WIDE R10, R0, 0x4, R12 ;  /* 0x00000004000a7825 */ /* 0x005fc600078e020c */
[----:B------:R0:W5:Y:S01]  /*0190*/  @!P0 LDG.E R2, desc[UR4][R6.64] ;  /* 0x0000000406028981 */ /* 0x000162000c1e1900 */
[----:B-1----:R-:W-:-:S03]  /*01a0*/  IMAD.WIDE R4, R0, 0x4, R4 ;  /* 0x0000000400047825 */ /* 0x002fc600078e0204 */
[----:B------:R-:W2:Y:S04]  /*01b0*/  @!P0 LDG.E.EL R16, desc[UR4][R10.64] ;  /* 0x000000040a108981 */ /* 0x000ea8000c2e1900 */
[----:B------:R-:W2:Y:S01]  /*01c0*/  @!P0 LDG.E.EL R17, desc[UR4][R4.64] ;  /* 0x0000000404118981 */ /* 0x000ea2000c2e1900 */
[----:B----4-:R-:W-:Y:S01]  /*01d0*/  MOV R9, 0x3e800000 ;  /* 0x3e80000000097802 */ /* 0x010fe20000000f00 */
[----:B0-----:R-:W0:Y:S01]  /*01e0*/  LDC.64 R6, c[0x0][0x238] ;  /* 0x00008e00ff067b82 */ /* 0x001e220000000a00 */
[----:B------:R-:W-:Y:S02]  /*01f0*/  IMAD R3, R3, 0x204, R0 ;  /* 0x0000020403037824 */ /* 0x000fe400078e0200 */
[----:B---3--:R-:W-:-:S04]  /*0200*/  FADD R14, R14, 9.9999997473787516356e-06 ;  /* 0x3727c5ac0e0e7421 */ /* 0x008fc80000000000 */
[----:B------:R-:W1:Y:S02]  /*0210*/  MUFU.SQRT R12, R14 ;  /* 0x0000000e000c7308 */ /* 0x000e640000002000 */
[C---:B-1----:R-:W-:Y:S02]  /*0220*/  FSETP.GT.AND P1, PT, R12.reuse, 8.50705917302346158658e+37, PT ;  /* 0x7e8000000c00780b */ /* 0x042fe40003f24000 */
[----:B------:R-:W-:-:S11]  /*0230*/  FSETP.GEU.AND P2, PT, R12, 1.175494350822287508e-38, PT ;  /* 0x008000000c00780b */ /* 0x000fd60003f4e000 */
[----:B------:R-:W-:-:S04]  /*0240*/  @P1 FMUL R12, R12, 0.25 ;  /* 0x3e8000000c0c1820 */ /* 0x000fc80000400000 */
[----:B------:R-:W-:-:S06]  /*0250*/  @!P2 FMUL R12, R12, 16777216 ;  /* 0x4b8000000c0ca820 */ /* 0x000fcc0000400000 */
[----:B------:R-:W1:Y:S01]  /*0260*/  MUFU.RCP R12, R12 ;  /* 0x0000000c000c7308 */ /* 0x000e620000001000 */
[----:B------:R-:W-:Y:S01]  /*0270*/  FSEL R9, R9, 1, P1 ;  /* 0x3f80000009097808 */ /* 0x000fe20000800000 */
[----:B-----5:R-:W-:-:S04]  /*0280*/  FADD R2, -R15, R2 ;  /* 0x000000020f027221 */ /* 0x020fc80000000100 */
[----:B------:R-:W-:-:S04]  /*0290*/  @!P2 FMUL R9, R9, 16777216 ;  /* 0x4b8000000909a820 */ /* 0x000fc80000400000 */
[----:B-1----:R-:W-:-:S04]  /*02a0*/  FMUL R9, R12, R9 ;  /* 0x000000090c097220 */ /* 0x002fc80000400000 */
[----:B------:R-:W-:-:S04]  /*02b0*/  FMUL R2, R2, R9 ;  /* 0x0000000902027220 */ /* 0x000fc80000400000 */
[----:B--2---:R-:W-:Y:S01]  /*02c0*/  FFMA R16, R2, R16, R17 ;  /* 0x0000001002107223 */ /* 0x004fe20000000011 */
[----:B0-----:R-:W-:-:S04]  /*02d0*/  IMAD.WIDE R2, R3, 0x4, R6 ;  /* 0x0000000403027825 */ /* 0x001fc800078e0206 */
[----:B------:R-:W-:-:S04]  /*02e0*/  FSETP.GEU.AND P1, PT, R16, RZ, PT ;  /* 0x000000ff1000720b */ /* 0x000fc80003f2e000 */
[----:B------:R-:W-:Y:S01]  /*02f0*/  FSEL R5, R16, RZ, P1 ;  /* 0x000000ff10057208 */ /* 0x000fe20000800000 */
[----:B------:R-:W-:Y:S08]  /*0300*/  @P0 EXIT ;  /* 0x000000000000094d */ /* 0x000ff00003800000 */
[----:B------:R-:W-:Y:S01]  /*0310*/  STG.E desc[UR4][R2.64], R5 ;  /* 0x0000000502007986 */ /* 0x000fe2000c101904 */
[----:B------:R-:W-:Y:S05]  /*0320*/  EXIT ;  /* 0x000000000000794d */ /* 0x000fea0003800000 */
.L_x_0:
[----:B------:R-:W-:-:S00]  /*0330*/  BRA `(.L_x_0) ;  /* 0xfffffffc00fc7947 */ /* 0x000fc0000383ffff */
[----:B------:R-:W-:-:S00]  /*0340*/  NOP ;  /* 0x0000000000007918 */ /* 0x000fc00000000000 */
        /* <DEDUP_REMOVED lines=11> */
.L_x_1:


//--------------------- .nv.global.init           --------------------------
	.section	.nv.global.init,"aw",@progbits
.nv.global.init:
	.type		_$_str,@object
	.size		_$_str,(_$_str_$_2 - _$_str)
_$_str:
        /*0000*/ 	.byte	0x5f, 0x5f, 0x43, 0x55, 0x44, 0x41, 0x5f, 0x46, 0x54, 0x5a, 0x00
	.type		_$_str_$_2,@object
	.size		_$_str_$_2,(.L_1 - _$_str_$_2)
_$_str_$_2:
        /*000b*/ 	.byte	0x5f, 0x5f, 0x43, 0x55, 0x44, 0x41, 0x5f, 0x50, 0x52, 0x45, 0x43, 0x5f, 0x53, 0x51, 0x52, 0x54
        /*001b*/ 	.byte	0x00
.L_1:


//--------------------- .nv.constant0.triton_poi_fused__native_batch_norm_legit_no_training_relu_6 --------------------------
	.section	.nv.constant0.triton_poi_fused__native_batch_norm_legit_no_training_relu_6,"a",@progbits
	.sectionflags	@""
	.align	4
.nv.constant0.triton_poi_fused__native_batch_norm_legit_no_training_relu_6:
	.zero		580
